	.headerflags	@"EF_CUDA_TEXMODE_UNIFIED EF_CUDA_64BIT_ADDRESS EF_CUDA_ACCELERATORS EF_CUDA_SM90 EF_CUDA_VIRTUAL_SM(EF_CUDA_SM90)"
	.elftype	@"ET_EXEC"


//--------------------- .nv.info                  --------------------------
	.section	.nv.info,"",@"SHT_CUDA_INFO"
	.align	4


	//----- nvinfo : EIATTR_REGCOUNT
	.align		4
        /*0000*/ 	.byte	0x04, 0x2f
        /*0002*/ 	.short	(.L_3 - .L_2)
	.align		4
.L_2:
        /*0004*/ 	.word	index@(triton_poi_fused__native_batch_norm_legit_no_training_add_relu_13)
        /*0008*/ 	.word	0x00000014


	//----- nvinfo : EIATTR_MIN_STACK_SIZE
	.align		4
.L_3:
        /*000c*/ 	.byte	0x04, 0x12
        /*000e*/ 	.short	(.L_5 - .L_4)
	.align		4
.L_4:
        /*0010*/ 	.word	index@(triton_poi_fused__native_batch_norm_legit_no_training_add_relu_13)
        /*0014*/ 	.word	0x00000000


	//----- nvinfo : EIATTR_FRAME_SIZE
	.align		4
.L_5:
        /*0018*/ 	.byte	0x04, 0x11
        /*001a*/ 	.short	(.L_7 - .L_6)
	.align		4
.L_6:
        /*001c*/ 	.word	index@(triton_poi_fused__native_batch_norm_legit_no_training_add_relu_13)
        /*0020*/ 	.word	0x00000000


	//----- nvinfo : EIATTR_MIN_STACK_SIZE
	.align		4
.L_7:
        /*0024*/ 	.byte	0x04, 0x12
        /*0026*/ 	.short	(.L_9 - .L_8)
	.align		4
.L_8:
        /*0028*/ 	.word	index@(triton_poi_fused__native_batch_norm_legit_no_training_add_relu_13)
        /*002c*/ 	.word	0x00000000
.L_9:


//--------------------- .nv.info.triton_poi_fused__native_batch_norm_legit_no_training_add_relu_13 --------------------------
	.section	.nv.info.triton_poi_fused__native_batch_norm_legit_no_training_add_relu_13,"",@"SHT_CUDA_INFO"
	.sectionflags	@""
	.align	4


	//----- nvinfo : EIATTR_CUDA_API_VERSION
	.align		4
        /*0000*/ 	.byte	0x04, 0x37
        /*0002*/ 	.short	(.L_11 - .L_10)
.L_10:
        /*0004*/ 	.word	0x0000007c


	//----- nvinfo : EIATTR_KPARAM_INFO
	.align		4
.L_11:
        /*0008*/ 	.byte	0x04, 0x17
        /*000a*/ 	.short	(.L_13 - .L_12)
.L_12:
        /*000c*/ 	.word	0x00000000
        /*0010*/ 	.short	0x0007
        /*0012*/ 	.short	0x0038
        /*0014*/ 	.byte	0x00, 0xf0, 0x11, 0x00


	//----- nvinfo : EIATTR_KPARAM_INFO
	.align		4
.L_13:
        /*0018*/ 	.byte	0x04, 0x17
        /*001a*/ 	.short	(.L_15 - .L_14)
.L_14:
        /*001c*/ 	.word	0x00000000
        /*0020*/ 	.short	0x0006
        /*0022*/ 	.short	0x0030
        /*0024*/ 	.byte	0x00, 0xf4, 0x21, 0x00


	//----- nvinfo : EIATTR_KPARAM_INFO
	.align		4
.L_15:
        /*0028*/ 	.byte	0x04, 0x17
        /*002a*/ 	.short	(.L_17 - .L_16)
.L_16:
        /*002c*/ 	.word	0x00000000
        /*0030*/ 	.short	0x0005
        /*0032*/ 	.short	0x0028
        /*0034*/ 	.byte	0x00, 0xf4, 0x21, 0x00


	//----- nvinfo : EIATTR_KPARAM_INFO
	.align		4
.L_17:
        /*0038*/ 	.byte	0x04, 0x17
        /*003a*/ 	.short	(.L_19 - .L_18)
.L_18:
        /*003c*/ 	.word	0x00000000
        /*0040*/ 	.short	0x0004
        /*0042*/ 	.short	0x0020
        /*0044*/ 	.byte	0x00, 0xf4, 0x21, 0x00


	//----- nvinfo : EIATTR_KPARAM_INFO
	.align		4
.L_19:
        /*0048*/ 	.byte	0x04, 0x17
        /*004a*/ 	.short	(.L_21 - .L_20)
.L_20:
        /*004c*/ 	.word	0x00000000
        /*0050*/ 	.short	0x0003
        /*0052*/ 	.short	0x0018
        /*0054*/ 	.byte	0x00, 0xf4, 0x21, 0x00


	//----- nvinfo : EIATTR_KPARAM_INFO
	.align		4
.L_21:
        /*0058*/ 	.byte	0x04, 0x17
        /*005a*/ 	.short	(.L_23 - .L_22)
.L_22:
        /*005c*/ 	.word	0x00000000
        /*0060*/ 	.short	0x0002
        /*0062*/ 	.short	0x0010
        /*0064*/ 	.byte	0x00, 0xf4, 0x21, 0x00


	//----- nvinfo : EIATTR_KPARAM_INFO
	.align		4
.L_23:
        /*0068*/ 	.byte	0x04, 0x17
        /*006a*/ 	.short	(.L_25 - .L_24)
.L_24:
        /*006c*/ 	.word	0x00000000
        /*0070*/ 	.short	0x0001
        /*0072*/ 	.short	0x0008
        /*0074*/ 	.byte	0x00, 0xf4, 0x21, 0x00


	//----- nvinfo : EIATTR_KPARAM_INFO
	.align		4
.L_25:
        /*0078*/ 	.byte	0x04, 0x17
        /*007a*/ 	.short	(.L_27 - .L_26)
.L_26:
        /*007c*/ 	.word	0x00000000
        /*0080*/ 	.short	0x0000
        /*0082*/ 	.short	0x0000
        /*0084*/ 	.byte	0x00, 0xf4, 0x21, 0x00


	//----- nvinfo : EIATTR_SPARSE_MMA_MASK
	.align		4
.L_27:
        /*0088*/ 	.byte	0x03, 0x50
        /*008a*/ 	.short	0x0000


	//----- nvinfo : EIATTR_MAXREG_COUNT
	.align		4
        /*008c*/ 	.byte	0x03, 0x1b
        /*008e*/ 	.short	0x00ff


	//----- nvinfo : EIATTR_EXIT_INSTR_OFFSETS
	.align		4
        /*0090*/ 	.byte	0x04, 0x1c
        /*0092*/ 	.short	(.L_29 - .L_28)


	//   ....[0]....
.L_28:
        /*0094*/ 	.word	0x000003a0


	//----- nvinfo : EIATTR_REQNTID
	.align		4
.L_29:
        /*0098*/ 	.byte	0x04, 0x10
        /*009a*/ 	.short	(.L_31 - .L_30)
.L_30:
        /*009c*/ 	.word	0x00000100
        /*00a0*/ 	.word	0x00000001
        /*00a4*/ 	.word	0x00000001


	//----- nvinfo : EIATTR_CBANK_PARAM_SIZE
	.align		4
.L_31:
        /*00a8*/ 	.byte	0x03, 0x19
        /*00aa*/ 	.short	0x003c


	//----- nvinfo : EIATTR_PARAM_CBANK
	.align		4
        /*00ac*/ 	.byte	0x04, 0x0a
        /*00ae*/ 	.short	(.L_33 - .L_32)
	.align		4
.L_32:
        /*00b0*/ 	.word	index@(.nv.constant0.triton_poi_fused__native_batch_norm_legit_no_training_add_relu_13)
        /*00b4*/ 	.short	0x0210
        /*00b6*/ 	.short	0x003c


	//----- nvinfo : EIATTR_SW_WAR
	.align		4
.L_33:
        /*00b8*/ 	.byte	0x04, 0x36
        /*00ba*/ 	.short	(.L_35 - .L_34)
.L_34:
        /*00bc*/ 	.word	0x00000008
.L_35:


//--------------------- .nv.callgraph             --------------------------
	.section	.nv.callgraph,"",@"SHT_CUDA_CALLGRAPH"
	.align	4
	.sectionentsize	8
	.align		4
        /*0000*/ 	.word	0x00000000
	.align		4
        /*0004*/ 	.word	0xffffffff
	.align		4
        /*0008*/ 	.word	0x00000000
	.align		4
        /*000c*/ 	.word	0xfffffffe
	.align		4
        /*0010*/ 	.word	0x00000000
	.align		4
        /*0014*/ 	.word	0xfffffffd
	.align		4
        /*0018*/ 	.word	0x00000000
	.align		4
        /*001c*/ 	.word	0xfffffffc


//--------------------- .nv.constant4             --------------------------
	.section	.nv.constant4,"a",@progbits
	.align	8
	.align		8
.nv.constant4:
        /*0000*/ 	.dword	_$_str
	.align		8
        /*0008*/ 	.dword	_$_str_$_2


//--------------------- .text.triton_poi_fused__native_batch_norm_legit_no_training_add_relu_13 --------------------------
	.section	.text.triton_poi_fused__native_batch_norm_legit_no_training_add_relu_13,"ax",@progbits
	.align	128
        .global         triton_poi_fused__native_batch_norm_legit_no_training_add_relu_13
        .type           triton_poi_fused__native_batch_norm_legit_no_training_add_relu_13,@function
        .size           triton_poi_fused__native_batch_norm_legit_no_training_add_relu_13,(.L_x_1 - triton_poi_fused__native_batch_norm_legit_no_training_add_relu_13)
        .other          triton_poi_fused__native_batch_norm_legit_no_training_add_relu_13,@"STO_CUDA_ENTRY STV_DEFAULT"
triton_poi_fused__native_batch_norm_legit_no_training_add_relu_13:
.text.triton_poi_fused__native_batch_norm_legit_no_training_add_relu_13:
[----:B------:R-:W-:Y:S01]  /*0000*/  LDC R1, c[0x0][0x28] ;  /* 0x00000a00ff017b82 */ /* 0x000fe20000000800 */
[----:B------:R-:W1:Y:S07]  /*0010*/  S2R R0, SR_TID.X ;  /* 0x0000000000007919 */ /* 0x000e6e0000002100 */
[----:B------:R-:W2:Y:S01]  /*0020*/  LDC.64 R10, c[0x0][0x220] ;  /* 0x00008800ff0a7b82 */ /* 0x000ea20000000a00 */
[----:B------:R-:W-:Y:S01]  /*0030*/  ULDC.64 UR4, c[0x0][0x208] ;  /* 0x0000820000047ab9 */ /* 0x000fe20000000a00 */
[----:B------:R-:W3:Y:S06]  /*0040*/  S2R R5, SR_CTAID.X ;  /* 0x0000000000057919 */ /* 0x000eec0000002500 */
[----:B------:R-:W4:Y:S08]  /*0050*/  LDC.64 R6, c[0x0][0x210] ;  /* 0x00008400ff067b82 */ /* 0x000f300000000a00 */
[----:B------:R-:W5:Y:S08]  /*0060*/  LDC.64 R8, c[0x0][0x218] ;  /* 0x00008600ff087b82 */ /* 0x000f700000000a00 */
[----:B------:R-:W5:Y:S01]  /*0070*/  LDC.64 R12, c[0x0][0x228] ;  /* 0x00008a00ff0c7b82 */ /* 0x000f620000000a00 */
[----:B-1----:R-:W-:-:S07]  /*0080*/  SHF.L.U32 R0, R0, 0x1, RZ ;  /* 0x0000000100007819 */ /* 0x002fce00000006ff */
[----:B------:R-:W1:Y:S01]  /*0090*/  LDC.64 R14, c[0x0][0x230] ;  /* 0x00008c00ff0e7b82 */ /* 0x000e620000000a00 */
[----:B---3--:R-:W-:Y:S02]  /*00a0*/  SHF.R.S32.HI R3, RZ, 0x16, R5 ;  /* 0x00000016ff037819 */ /* 0x008fe40000011405 */
[----:B------:R-:W-:Y:S02]  /*00b0*/  LOP3.LUT R0, R0, 0x1fe, RZ, 0xc0, !PT ;  /* 0x000001fe00007812 */ /* 0x000fe400078ec0ff */
[----:B------:R-:W-:Y:S02]  /*00c0*/  SGXT R3, R3, 0x1 ;  /* 0x000000010303781a */ /* 0x000fe40000000200 */
[----:B------:R-:W-:-:S04]  /*00d0*/  LEA R0, R5, R0, 0x9 ;  /* 0x0000000005007211 */ /* 0x000fc800078e48ff */
[----:B------:R-:W-:-:S04]  /*00e0*/  LEA.HI R3, R3, R0, RZ, 0x8 ;  /* 0x0000000003037211 */ /* 0x000fc800078f40ff */
[----:B------:R-:W-:-:S04]  /*00f0*/  SHF.R.S32.HI R3, RZ, 0x8, R3 ;  /* 0x00000008ff037819 */ /* 0x000fc80000011403 */
[----:B------:R-:W-:-:S04]  /*0100*/  LEA.HI R2, R3, R3, RZ, 0x8 ;  /* 0x0000000303027211 */ /* 0x000fc800078f40ff */
[----:B------:R-:W-:-:S04]  /*0110*/  LOP3.LUT R2, R2, 0xffffff00, RZ, 0xc0, !PT ;  /* 0xffffff0002027812 */ /* 0x000fc800078ec0ff */
[----:B------:R-:W-:Y:S02]  /*0120*/  IADD3 R17, R3, -R2, RZ ;  /* 0x8000000203117210 */ /* 0x000fe40007ffe0ff */
[----:B------:R-:W3:Y:S03]  /*0130*/  LDC.64 R2, c[0x0][0x238] ;  /* 0x00008e00ff027b82 */ /* 0x000ee60000000a00 */
[----:B--2---:R-:W-:-:S05]  /*0140*/  IMAD.WIDE R10, R17, 0x4, R10 ;  /* 0x00000004110a7825 */ /* 0x004fca00078e020a */
[----:B------:R1:W2:Y:S01]  /*0150*/  LDG.E.EL R4, desc[UR4][R10.64] ;  /* 0x000000040a047981 */ /* 0x0002a2000c2e1900 */
[----:B----4-:R-:W-:-:S04]  /*0160*/  IMAD.WIDE R6, R0, 0x4, R6 ;  /* 0x0000000400067825 */ /* 0x010fc800078e0206 */
[C---:B-----5:R-:W-:Y:S02]  /*0170*/  IMAD.WIDE R8, R17.reuse, 0x4, R8 ;  /* 0x0000000411087825 */ /* 0x060fe400078e0208 */
[----:B------:R-:W4:Y:S02]  /*0180*/  LDG.E.64 R6, desc[UR4][R6.64] ;  /* 0x0000000406067981 */ /* 0x000f24000c1e1b00 */
[C---:B0-----:R-:W-:Y:S02]  /*0190*/  IMAD.WIDE R12, R17.reuse, 0x4, R12 ;  /* 0x00000004110c7825 */ /* 0x041fe400078e020c */
[----:B------:R0:W4:Y:S02]  /*01a0*/  LDG.E.EL R5, desc[UR4][R8.64] ;  /* 0x0000000408057981 */ /* 0x000124000c2e1900 */
[----:B-1----:R-:W-:Y:S02]  /*01b0*/  IMAD.WIDE R10, R17, 0x4, R14 ;  /* 0x00000004110a7825 */ /* 0x002fe400078e020e */
[----:B------:R1:W5:Y:S02]  /*01c0*/  LDG.E.EL R12, desc[UR4][R12.64] ;  /* 0x000000040c0c7981 */ /* 0x000364000c2e1900 */
[----:B---3--:R-:W-:-:S02]  /*01d0*/  IMAD.WIDE R2, R0, 0x4, R2 ;  /* 0x0000000400027825 */ /* 0x008fc400078e0202 */
[----:B------:R-:W5:Y:S01]  /*01e0*/  LDG.E.EL R11, desc[UR4][R10.64] ;  /* 0x000000040a0b7981 */ /* 0x000f62000c2e1900 */
[----:B0-----:R-:W0:Y:S03]  /*01f0*/  LDC.64 R8, c[0x0][0x240] ;  /* 0x00009000ff087b82 */ /* 0x001e260000000a00 */
[----:B------:R-:W3:Y:S01]  /*0200*/  LDG.E.64 R2, desc[UR4][R2.64] ;  /* 0x0000000402027981 */ /* 0x000ee2000c1e1b00 */
[----:B-1----:R-:W-:Y:S01]  /*0210*/  HFMA2.MMA R13, -RZ, RZ, 1.625, 0 ;  /* 0x3e800000ff0d7435 */ /* 0x002fe200000001ff */
[----:B0-----:R-:W-:-:S04]  /*0220*/  IMAD.WIDE R8, R0, 0x4, R8 ;  /* 0x0000000400087825 */ /* 0x001fc800078e0208 */
[----:B--2---:R-:W-:-:S04]  /*0230*/  FADD R4, R4, 9.9999997473787516356e-06 ;  /* 0x3727c5ac04047421 */ /* 0x004fc80000000000 */
[----:B------:R-:W0:Y:S02]  /*0240*/  MUFU.SQRT R14, R4 ;  /* 0x00000004000e7308 */ /* 0x000e240000002000 */
[C---:B0-----:R-:W-:Y:S02]  /*0250*/  FSETP.GT.AND P0, PT, R14.reuse, 8.50705917302346158658e+37, PT ;  /* 0x7e8000000e00780b */ /* 0x041fe40003f04000 */
[----:B------:R-:W-:-:S11]  /*0260*/  FSETP.GEU.AND P1, PT, R14, 1.175494350822287508e-38, PT ;  /* 0x008000000e00780b */ /* 0x000fd60003f2e000 */
[----:B------:R-:W-:-:S04]  /*0270*/  @P0 FMUL R14, R14, 0.25 ;  /* 0x3e8000000e0e0820 */ /* 0x000fc80000400000 */
[----:B------:R-:W-:-:S06]  /*0280*/  @!P1 FMUL R14, R14, 16777216 ;  /* 0x4b8000000e0e9820 */ /* 0x000fcc0000400000 */
[----:B------:R-:W0:Y:S01]  /*0290*/  MUFU.RCP R14, R14 ;  /* 0x0000000e000e7308 */ /* 0x000e220000001000 */
[----:B------:R-:W-:Y:S01]  /*02a0*/  FSEL R13, R13, 1, P0 ;  /* 0x3f8000000d0d7808 */ /* 0x000fe20000000000 */
[----:B----4-:R-:W-:-:S04]  /*02b0*/  FADD R7, R7, -R5 ;  /* 0x8000000507077221 */ /* 0x010fc80000000000 */
[----:B------:R-:W-:Y:S01]  /*02c0*/  @!P1 FMUL R13, R13, 16777216 ;  /* 0x4b8000000d0d9820 */ /* 0x000fe20000400000 */
[----:B------:R-:W-:-:S03]  /*02d0*/  FADD R6, R6, -R5 ;  /* 0x8000000506067221 */ /* 0x000fc60000000000 */
[----:B0-----:R-:W-:-:S04]  /*02e0*/  FMUL R13, R14, R13 ;  /* 0x0000000d0e0d7220 */ /* 0x001fc80000400000 */
[-C--:B------:R-:W-:Y:S01]  /*02f0*/  FMUL R7, R7, R13.reuse ;  /* 0x0000000d07077220 */ /* 0x080fe20000400000 */
[----:B------:R-:W-:-:S03]  /*0300*/  FMUL R6, R6, R13 ;  /* 0x0000000d06067220 */ /* 0x000fc60000400000 */
[C-C-:B-----5:R-:W-:Y:S01]  /*0310*/  FFMA R4, R12.reuse, R7, R11.reuse ;  /* 0x000000070c047223 */ /* 0x160fe2000000000b */
[----:B------:R-:W-:-:S04]  /*0320*/  FFMA R11, R12, R6, R11 ;  /* 0x000000060c0b7223 */ /* 0x000fc8000000000b */
[----:B---3--:R-:W-:Y:S01]  /*0330*/  FSETP.GEU.AND P1, PT, R4, -R3, PT ;  /* 0x800000030400720b */ /* 0x008fe20003f2e000 */
[----:B------:R-:W-:Y:S01]  /*0340*/  FADD R4, R3, R4 ;  /* 0x0000000403047221 */ /* 0x000fe20000000000 */
[----:B------:R-:W-:Y:S01]  /*0350*/  FADD R3, R2, R11 ;  /* 0x0000000b02037221 */ /* 0x000fe20000000000 */
[----:B------:R-:W-:-:S03]  /*0360*/  FSETP.GEU.AND P0, PT, R11, -R2, PT ;  /* 0x800000020b00720b */ /* 0x000fc60003f0e000 */
[----:B------:R-:W-:Y:S02]  /*0370*/  FSEL R5, R4, RZ, P1 ;  /* 0x000000ff04057208 */ /* 0x000fe40000800000 */
[----:B------:R-:W-:-:S05]  /*0380*/  FSEL R4, R3, RZ, P0 ;  /* 0x000000ff03047208 */ /* 0x000fca0000000000 */
[----:B------:R-:W-:Y:S01]  /*0390*/  STG.E.64 desc[UR4][R8.64], R4 ;  /* 0x0000000408007986 */ /* 0x000fe2000c101b04 */
[----:B------:R-:W-:Y:S05]  /*03a0*/  EXIT ;  /* 0x000000000000794d */ /* 0x000fea0003800000 */
.L_x_0:
[----:B------:R-:W-:-:S00]  /*03b0*/  BRA `(.L_x_0) ;  /* 0xfffffffc00fc7947 */ /* 0x000fc0000383ffff */
[----:B------:R-:W-:-:S00]  /*03c0*/  NOP ;  /* 0x0000000000007918 */ /* 0x000fc00000000000 */
        /* <DEDUP_REMOVED lines=11> */
.L_x_1:


//--------------------- .nv.global.init           --------------------------
	.section	.nv.global.init,"aw",@progbits
.nv.global.init:
	.type		_$_str,@object
	.size		_$_str,(_$_str_$_2 - _$_str)
_$_str:
        /*0000*/ 	.byte	0x5f, 0x5f, 0x43, 0x55, 0x44, 0x41, 0x5f, 0x46, 0x54, 0x5a, 0x00
	.type		_$_str_$_2,@object
	.size		_$_str_$_2,(.L_1 - _$_str_$_2)
_$_str_$_2:
        /*000b*/ 	.byte	0x5f, 0x5f, 0x43, 0x55, 0x44, 0x41, 0x5f, 0x50, 0x52, 0x45, 0x43, 0x5f, 0x53, 0x51, 0x52, 0x54
        /*001b*/ 	.byte	0x00
.L_1:


//--------------------- .nv.constant0.triton_poi_fused__native_batch_norm_legit_no_training_add_relu_13 --------------------------
	.section	.nv.constant0.triton_poi_fused__native_batch_norm_legit_no_training_add_relu_13,"a",@progbits
	.sectionflags	@""
	.align	4
.nv.constant0.triton_poi_fused__native_batch_norm_legit_no_training_add_relu_13:
	.zero		588
